	.headerflags	@"EF_CUDA_TEXMODE_UNIFIED EF_CUDA_64BIT_ADDRESS EF_CUDA_ACCELERATORS EF_CUDA_SM90 EF_CUDA_VIRTUAL_SM(EF_CUDA_SM90)"
	.elftype	@"ET_EXEC"


//--------------------- .nv.info                  --------------------------
	.section	.nv.info,"",@"SHT_CUDA_INFO"
	.align	4


	//----- nvinfo : EIATTR_REGCOUNT
	.align		4
        /*0000*/ 	.byte	0x04, 0x2f
        /*0002*/ 	.short	(.L_1 - .L_0)
	.align		4
.L_0:
        /*0004*/ 	.word	index@(triton_)
        /*0008*/ 	.word	0x00000020


	//----- nvinfo : EIATTR_MIN_STACK_SIZE
	.align		4
.L_1:
        /*000c*/ 	.byte	0x04, 0x12
        /*000e*/ 	.short	(.L_3 - .L_2)
	.align		4
.L_2:
        /*0010*/ 	.word	index@(triton_)
        /*0014*/ 	.word	0x00000000


	//----- nvinfo : EIATTR_FRAME_SIZE
	.align		4
.L_3:
        /*0018*/ 	.byte	0x04, 0x11
        /*001a*/ 	.short	(.L_5 - .L_4)
	.align		4
.L_4:
        /*001c*/ 	.word	index@(triton_)
        /*0020*/ 	.word	0x00000000


	//----- nvinfo : EIATTR_MIN_STACK_SIZE
	.align		4
.L_5:
        /*0024*/ 	.byte	0x04, 0x12
        /*0026*/ 	.short	(.L_7 - .L_6)
	.align		4
.L_6:
        /*0028*/ 	.word	index@(triton_)
        /*002c*/ 	.word	0x00000000
.L_7:


//--------------------- .nv.info.triton_          --------------------------
	.section	.nv.info.triton_,"",@"SHT_CUDA_INFO"
	.sectionflags	@""
	.align	4


	//----- nvinfo : EIATTR_CUDA_API_VERSION
	.align		4
        /*0000*/ 	.byte	0x04, 0x37
        /*0002*/ 	.short	(.L_9 - .L_8)
.L_8:
        /*0004*/ 	.word	0x0000007c


	//----- nvinfo : EIATTR_KPARAM_INFO
	.align		4
.L_9:
        /*0008*/ 	.byte	0x04, 0x17
        /*000a*/ 	.short	(.L_11 - .L_10)
.L_10:
        /*000c*/ 	.word	0x00000000
        /*0010*/ 	.short	0x0005
        /*0012*/ 	.short	0x0028
        /*0014*/ 	.byte	0x00, 0xf0, 0x11, 0x00


	//----- nvinfo : EIATTR_KPARAM_INFO
	.align		4
.L_11:
        /*0018*/ 	.byte	0x04, 0x17
        /*001a*/ 	.short	(.L_13 - .L_12)
.L_12:
        /*001c*/ 	.word	0x00000000
        /*0020*/ 	.short	0x0004
        /*0022*/ 	.short	0x0020
        /*0024*/ 	.byte	0x00, 0xf0, 0x21, 0x00


	//----- nvinfo : EIATTR_KPARAM_INFO
	.align		4
.L_13:
        /*0028*/ 	.byte	0x04, 0x17
        /*002a*/ 	.short	(.L_15 - .L_14)
.L_14:
        /*002c*/ 	.word	0x00000000
        /*0030*/ 	.short	0x0003
        /*0032*/ 	.short	0x0018
        /*0034*/ 	.byte	0x00, 0xf0, 0x21, 0x00


	//----- nvinfo : EIATTR_KPARAM_INFO
	.align		4
.L_15:
        /*0038*/ 	.byte	0x04, 0x17
        /*003a*/ 	.short	(.L_17 - .L_16)
.L_16:
        /*003c*/ 	.word	0x00000000
        /*0040*/ 	.short	0x0002
        /*0042*/ 	.short	0x0010
        /*0044*/ 	.byte	0x00, 0xf0, 0x21, 0x00


	//----- nvinfo : EIATTR_KPARAM_INFO
	.align		4
.L_17:
        /*0048*/ 	.byte	0x04, 0x17
        /*004a*/ 	.short	(.L_19 - .L_18)
.L_18:
        /*004c*/ 	.word	0x00000000
        /*0050*/ 	.short	0x0001
        /*0052*/ 	.short	0x0008
        /*0054*/ 	.byte	0x00, 0xf0, 0x21, 0x00


	//----- nvinfo : EIATTR_KPARAM_INFO
	.align		4
.L_19:
        /*0058*/ 	.byte	0x04, 0x17
        /*005a*/ 	.short	(.L_21 - .L_20)
.L_20:
        /*005c*/ 	.word	0x00000000
        /*0060*/ 	.short	0x0000
        /*0062*/ 	.short	0x0000
        /*0064*/ 	.byte	0x00, 0xf0, 0x21, 0x00


	//----- nvinfo : EIATTR_SPARSE_MMA_MASK
	.align		4
.L_21:
        /*0068*/ 	.byte	0x03, 0x50
        /*006a*/ 	.short	0x0000


	//----- nvinfo : EIATTR_MAXREG_COUNT
	.align		4
        /*006c*/ 	.byte	0x03, 0x1b
        /*006e*/ 	.short	0x00ff


	//----- nvinfo : EIATTR_EXIT_INSTR_OFFSETS
	.align		4
        /*0070*/ 	.byte	0x04, 0x1c
        /*0072*/ 	.short	(.L_23 - .L_22)


	//   ....[0]....
.L_22:
        /*0074*/ 	.word	0x000007f0


	//   ....[1]....
        /*0078*/ 	.word	0x00000810


	//----- nvinfo : EIATTR_MAX_THREADS
	.align		4
.L_23:
        /*007c*/ 	.byte	0x04, 0x05
        /*007e*/ 	.short	(.L_25 - .L_24)
.L_24:
        /*0080*/ 	.word	0x00000080
        /*0084*/ 	.word	0x00000001
        /*0088*/ 	.word	0x00000001


	//----- nvinfo : EIATTR_CBANK_PARAM_SIZE
	.align		4
.L_25:
        /*008c*/ 	.byte	0x03, 0x19
        /*008e*/ 	.short	0x002c


	//----- nvinfo : EIATTR_PARAM_CBANK
	.align		4
        /*0090*/ 	.byte	0x04, 0x0a
        /*0092*/ 	.short	(.L_27 - .L_26)
	.align		4
.L_26:
        /*0094*/ 	.word	index@(.nv.constant0.triton_)
        /*0098*/ 	.short	0x0210
        /*009a*/ 	.short	0x002c


	//----- nvinfo : EIATTR_SW_WAR
	.align		4
.L_27:
        /*009c*/ 	.byte	0x04, 0x36
        /*009e*/ 	.short	(.L_29 - .L_28)
.L_28:
        /*00a0*/ 	.word	0x00000008
.L_29:


//--------------------- .nv.callgraph             --------------------------
	.section	.nv.callgraph,"",@"SHT_CUDA_CALLGRAPH"
	.align	4
	.sectionentsize	8
	.align		4
        /*0000*/ 	.word	0x00000000
	.align		4
        /*0004*/ 	.word	0xffffffff
	.align		4
        /*0008*/ 	.word	0x00000000
	.align		4
        /*000c*/ 	.word	0xfffffffe
	.align		4
        /*0010*/ 	.word	0x00000000
	.align		4
        /*0014*/ 	.word	0xfffffffd
	.align		4
        /*0018*/ 	.word	0x00000000
	.align		4
        /*001c*/ 	.word	0xfffffffc


//--------------------- .text.triton_             --------------------------
	.section	.text.triton_,"ax",@progbits
	.align	128
        .global         triton_
        .type           triton_,@function
        .size           triton_,(.L_x_1 - triton_)
        .other          triton_,@"STO_CUDA_ENTRY STV_DEFAULT"
triton_:
.text.triton_:
[----:B------:R-:W0:Y:S02]  /*0000*/  LDC R1, c[0x0][0x28] ;  /* 0x00000a00ff017b82 */ /* 0x000e240000000800 */
[----:B------:R-:W1:Y:S01]  /*0010*/  S2R R0, SR_TID.X ;  /* 0x0000000000007919 */ /* 0x000e620000002100 */
[----:B------:R-:W2:Y:S01]  /*0020*/  LDC.64 R4, c[0x0][0x228] ;  /* 0x00008a00ff047b82 */ /* 0x000ea20000000a00 */
[----:B------:R-:W-:Y:S01]  /*0030*/  ULDC UR4, c[0x0][0x238] ;  /* 0x00008e0000047ab9 */ /* 0x000fe20000000800 */
[----:B------:R-:W-:Y:S01]  /*0040*/  CS2R R16, SRZ ;  /* 0x0000000000107805 */ /* 0x000fe2000001ff00 */
[----:B------:R-:W3:Y:S01]  /*0050*/  S2R R3, SR_CTAID.X ;  /* 0x0000000000037919 */ /* 0x000ee20000002500 */
[----:B------:R-:W-:Y:S02]  /*0060*/  CS2R R18, SRZ ;  /* 0x0000000000127805 */ /* 0x000fe4000001ff00 */
[----:B------:R-:W-:Y:S02]  /*0070*/  CS2R R20, SRZ ;  /* 0x0000000000147805 */ /* 0x000fe4000001ff00 */
[----:B------:R-:W-:Y:S01]  /*0080*/  CS2R R22, SRZ ;  /* 0x0000000000167805 */ /* 0x000fe2000001ff00 */
[----:B------:R-:W4:Y:S01]  /*0090*/  LDC.64 R24, c[0x0][0x230] ;  /* 0x00008c00ff187b82 */ /* 0x000f220000000a00 */
[----:B------:R-:W-:-:S02]  /*00a0*/  CS2R R12, SRZ ;  /* 0x00000000000c7805 */ /* 0x000fc4000001ff00 */
[----:B------:R-:W-:Y:S02]  /*00b0*/  CS2R R14, SRZ ;  /* 0x00000000000e7805 */ /* 0x000fe4000001ff00 */
[----:B------:R-:W-:-:S03]  /*00c0*/  CS2R R10, SRZ ;  /* 0x00000000000a7805 */ /* 0x000fc6000001ff00 */
[----:B------:R-:W5:Y:S01]  /*00d0*/  LDC.64 R26, c[0x0][0x218] ;  /* 0x00008600ff1a7b82 */ /* 0x000f620000000a00 */
[----:B-1----:R-:W-:-:S05]  /*00e0*/  IMAD.SHL.U32 R0, R0, 0x8, RZ ;  /* 0x0000000800007824 */ /* 0x002fca00078e00ff */
[----:B------:R-:W-:-:S05]  /*00f0*/  LOP3.LUT R0, R0, 0x3f8, RZ, 0xc0, !PT ;  /* 0x000003f800007812 */ /* 0x000fca00078ec0ff */
[----:B---3--:R-:W-:Y:S02]  /*0100*/  IMAD R0, R3, 0x400, R0 ;  /* 0x0000040003007824 */ /* 0x008fe400078e0200 */
[----:B------:R-:W1:Y:S02]  /*0110*/  LDC.64 R2, c[0x0][0x220] ;  /* 0x00008800ff027b82 */ /* 0x000e640000000a00 */
[C---:B------:R-:W-:Y:S01]  /*0120*/  IMAD.HI R6, R0.reuse, 0x2aaaaaab, RZ ;  /* 0x2aaaaaab00067827 */ /* 0x040fe200078e02ff */
[----:B------:R-:W-:Y:S01]  /*0130*/  ISETP.GE.AND P0, PT, R0, UR4, PT ;  /* 0x0000000400007c0c */ /* 0x000fe2000bf06270 */
[----:B------:R-:W-:-:S03]  /*0140*/  ULDC.64 UR4, c[0x0][0x208] ;  /* 0x0000820000047ab9 */ /* 0x000fc60000000a00 */
[----:B------:R-:W-:-:S04]  /*0150*/  SHF.R.U32.HI R7, RZ, 0x1f, R6 ;  /* 0x0000001fff077819 */ /* 0x000fc80000011606 */
[----:B------:R-:W-:-:S05]  /*0160*/  LEA.HI R7, R6, R7, RZ, 0x17 ;  /* 0x0000000706077211 */ /* 0x000fca00078fb8ff */
[----:B------:R-:W-:-:S05]  /*0170*/  IMAD R9, R7, -0xc00, R0 ;  /* 0xfffff40007097824 */ /* 0x000fca00078e0200 */
[----:B------:R-:W-:-:S05]  /*0180*/  IADD3 R7, R9, 0x1800, RZ ;  /* 0x0000180009077810 */ /* 0x000fca0007ffe0ff */
[----:B--2---:R-:W-:-:S04]  /*0190*/  IMAD.WIDE.U32 R4, R7, 0x2, R4 ;  /* 0x0000000207047825 */ /* 0x004fc800078e0004 */
[----:B-1----:R-:W-:Y:S01]  /*01a0*/  IMAD.WIDE.U32 R2, R7, 0x2, R2 ;  /* 0x0000000207027825 */ /* 0x002fe200078e0002 */
[----:B------:R-:W2:Y:S01]  /*01b0*/  @!P0 LDG.E.EL.128 R16, desc[UR4][R4.64] ;  /* 0x0000000404108981 */ /* 0x000ea2000c2e1d00 */
[----:B------:R-:W1:Y:S03]  /*01c0*/  LDC.64 R6, c[0x0][0x210] ;  /* 0x00008400ff067b82 */ /* 0x000e660000000a00 */
[----:B------:R1:W3:Y:S01]  /*01d0*/  @!P0 LDG.E.EL.128 R20, desc[UR4][R2.64] ;  /* 0x0000000402148981 */ /* 0x0002e2000c2e1d00 */
[----:B----4-:R-:W-:Y:S01]  /*01e0*/  IMAD.WIDE R24, R9, 0x2, R24 ;  /* 0x0000000209187825 */ /* 0x010fe200078e0218 */
[----:B------:R-:W-:-:S04]  /*01f0*/  CS2R R8, SRZ ;  /* 0x0000000000087805 */ /* 0x000fc8000001ff00 */
[----:B------:R4:W3:Y:S01]  /*0200*/  @!P0 LDG.E.EL.128 R12, desc[UR4][R24.64] ;  /* 0x00000004180c8981 */ /* 0x0008e2000c2e1d00 */
[----:B-1----:R-:W-:-:S05]  /*0210*/  IMAD.WIDE R2, R0, 0x2, R6 ;  /* 0x0000000200027825 */ /* 0x002fca00078e0206 */
[----:B------:R-:W3:Y:S01]  /*0220*/  @!P0 LDG.E.128 R8, desc[UR4][R2.64] ;  /* 0x0000000402088981 */ /* 0x000ee2000c1e1d00 */
[----:B------:R-:W-:Y:S02]  /*0230*/  CS2R R4, SRZ ;  /* 0x0000000000047805 */ /* 0x000fe4000001ff00 */
[----:B------:R-:W-:Y:S01]  /*0240*/  CS2R R6, SRZ ;  /* 0x0000000000067805 */ /* 0x000fe2000001ff00 */
[----:B-----5:R-:W-:-:S05]  /*0250*/  IMAD.WIDE R26, R0, 0x2, R26 ;  /* 0x00000002001a7825 */ /* 0x020fca00078e021a */
[----:B------:R1:W5:Y:S01]  /*0260*/  @!P0 LDG.E.128 R4, desc[UR4][R26.64] ;  /* 0x000000041a048981 */ /* 0x000362000c1e1d00 */
[----:B--2---:R-:W-:Y:S01]  /*0270*/  SHF.L.U32 R29, R16, 0x10, RZ ;  /* 0x00000010101d7819 */ /* 0x004fe200000006ff */
[----:B----4-:R-:W-:Y:S01]  /*0280*/  IMAD.U32 R25, R17, 0x10000, RZ ;  /* 0x0001000011197824 */ /* 0x010fe200078e00ff */
[----:B---3--:R-:W-:Y:S01]  /*0290*/  PRMT R16, R21, 0x7632, R16 ;  /* 0x0000763215107816 */ /* 0x008fe20000000010 */
[----:B------:R-:W-:-:S03]  /*02a0*/  IMAD.U32 R0, R20, 0x10000, RZ ;  /* 0x0001000014007824 */ /* 0x000fc600078e00ff */
[----:B------:R-:W-:Y:S01]  /*02b0*/  PRMT R17, R16, 0x7632, R17 ;  /* 0x0000763210117816 */ /* 0x000fe20000000011 */
[----:B------:R-:W-:Y:S01]  /*02c0*/  IMAD.U32 R28, R21, 0x10000, RZ ;  /* 0x00010000151c7824 */ /* 0x000fe200078e00ff */
[----:B------:R-:W-:Y:S02]  /*02d0*/  PRMT R20, R20, 0x7632, R20 ;  /* 0x0000763214147816 */ /* 0x000fe40000000014 */
[----:B------:R-:W-:Y:S01]  /*02e0*/  PRMT R21, R17, 0x7632, R21 ;  /* 0x0000763211157816 */ /* 0x000fe20000000015 */
[----:B------:R-:W-:Y:S01]  /*02f0*/  FADD R24, R0, R29 ;  /* 0x0000001d00187221 */ /* 0x000fe20000000000 */
[----:B------:R-:W-:Y:S01]  /*0300*/  FADD R0, R28, R25 ;  /* 0x000000191c007221 */ /* 0x000fe20000000000 */
[----:B------:R-:W-:Y:S02]  /*0310*/  IMAD.U32 R20, R20, 0x10000, RZ ;  /* 0x0001000014147824 */ /* 0x000fe400078e00ff */
[----:B------:R-:W-:Y:S01]  /*0320*/  IMAD.U32 R25, R21, 0x10000, RZ ;  /* 0x0001000015197824 */ /* 0x000fe200078e00ff */
[----:B------:R-:W-:Y:S01]  /*0330*/  SHF.L.U32 R21, R22, 0x10, RZ ;  /* 0x0000001016157819 */ /* 0x000fe200000006ff */
[----:B------:R-:W-:Y:S01]  /*0340*/  IMAD.U32 R17, R17, 0x10000, RZ ;  /* 0x0001000011117824 */ /* 0x000fe200078e00ff */
[----:B------:R-:W-:Y:S01]  /*0350*/  SHF.L.U32 R16, R16, 0x10, RZ ;  /* 0x0000001010107819 */ /* 0x000fe200000006ff */
[----:B-1----:R-:W-:Y:S01]  /*0360*/  IMAD.U32 R26, R18, 0x10000, RZ ;  /* 0x00010000121a7824 */ /* 0x002fe200078e00ff */
[----:B------:R-:W-:Y:S01]  /*0370*/  PRMT R22, R22, 0x7632, R22 ;  /* 0x0000763216167816 */ /* 0x000fe20000000016 */
[----:B------:R-:W-:Y:S01]  /*0380*/  FADD R17, R20, R17 ;  /* 0x0000001114117221 */ /* 0x000fe20000000000 */
[----:B------:R-:W-:Y:S01]  /*0390*/  PRMT R18, R18, 0x7632, R18 ;  /* 0x0000763212127816 */ /* 0x000fe20000000012 */
[----:B------:R-:W-:Y:S01]  /*03a0*/  FADD R20, R21, R26 ;  /* 0x0000001a15147221 */ /* 0x000fe20000000000 */
[----:B------:R-:W-:Y:S01]  /*03b0*/  FADD R16, R16, R25 ;  /* 0x0000001910107221 */ /* 0x000fe20000000000 */
[----:B------:R-:W-:Y:S01]  /*03c0*/  IMAD.U32 R21, R22, 0x10000, RZ ;  /* 0x0001000016157824 */ /* 0x000fe200078e00ff */
[----:B------:R-:W-:Y:S01]  /*03d0*/  SHF.L.U32 R22, R18, 0x10, RZ ;  /* 0x0000001012167819 */ /* 0x000fe200000006ff */
[----:B------:R-:W-:Y:S01]  /*03e0*/  IMAD.U32 R25, R23, 0x10000, RZ ;  /* 0x0001000017197824 */ /* 0x000fe200078e00ff */
[----:B------:R-:W-:-:S02]  /*03f0*/  SHF.L.U32 R26, R19, 0x10, RZ ;  /* 0x00000010131a7819 */ /* 0x000fc400000006ff */
[----:B------:R-:W-:Y:S02]  /*0400*/  PRMT R23, R23, 0x7632, R23 ;  /* 0x0000763217177816 */ /* 0x000fe40000000017 */
[----:B------:R-:W-:Y:S01]  /*0410*/  PRMT R19, R19, 0x7632, R19 ;  /* 0x0000763213137816 */ /* 0x000fe20000000013 */
[----:B------:R-:W-:Y:S02]  /*0420*/  FADD R21, R21, R22 ;  /* 0x0000001615157221 */ /* 0x000fe40000000000 */
[----:B------:R-:W-:Y:S01]  /*0430*/  IMAD.U32 R22, R23, 0x10000, RZ ;  /* 0x0001000017167824 */ /* 0x000fe200078e00ff */
[----:B------:R-:W-:Y:S02]  /*0440*/  SHF.L.U32 R19, R19, 0x10, RZ ;  /* 0x0000001013137819 */ /* 0x000fe400000006ff */
[----:B------:R-:W-:Y:S02]  /*0450*/  SHF.L.U32 R23, R12, 0x10, RZ ;  /* 0x000000100c177819 */ /* 0x000fe400000006ff */
[----:B------:R-:W-:Y:S01]  /*0460*/  PRMT R12, R9, 0x7632, R12 ;  /* 0x00007632090c7816 */ /* 0x000fe2000000000c */
[----:B------:R-:W-:Y:S01]  /*0470*/  FADD R18, R25, R26 ;  /* 0x0000001a19127221 */ /* 0x000fe20000000000 */
[----:B------:R-:W-:-:S02]  /*0480*/  IMAD.U32 R26, R8, 0x10000, RZ ;  /* 0x00010000081a7824 */ /* 0x000fc400078e00ff */
[----:B------:R-:W-:Y:S01]  /*0490*/  FADD R19, R22, R19 ;  /* 0x0000001316137221 */ /* 0x000fe20000000000 */
[----:B------:R-:W-:Y:S02]  /*04a0*/  PRMT R8, R8, 0x7632, R8 ;  /* 0x0000763208087816 */ /* 0x000fe40000000008 */
[----:B------:R-:W-:Y:S02]  /*04b0*/  PRMT R22, R12, 0x7632, R22 ;  /* 0x000076320c167816 */ /* 0x000fe40000000016 */
[C---:B------:R-:W-:Y:S01]  /*04c0*/  PRMT R25, R13.reuse, 0x7632, R25 ;  /* 0x000076320d197816 */ /* 0x040fe20000000019 */
[----:B------:R-:W-:Y:S01]  /*04d0*/  FADD R23, R26, R23 ;  /* 0x000000171a177221 */ /* 0x000fe20000000000 */
[----:B------:R-:W-:Y:S02]  /*04e0*/  SHF.L.U32 R8, R8, 0x10, RZ ;  /* 0x0000001008087819 */ /* 0x000fe400000006ff */
[----:B------:R-:W-:Y:S01]  /*04f0*/  SHF.L.U32 R26, R13, 0x10, RZ ;  /* 0x000000100d1a7819 */ /* 0x000fe200000006ff */
[----:B------:R-:W-:Y:S01]  /*0500*/  IMAD.U32 R13, R22, 0x10000, RZ ;  /* 0x00010000160d7824 */ /* 0x000fe200078e00ff */
[----:B------:R-:W-:Y:S01]  /*0510*/  SHF.L.U32 R25, R25, 0x10, RZ ;  /* 0x0000001019197819 */ /* 0x000fe200000006ff */
[----:B------:R-:W-:-:S02]  /*0520*/  IMAD.U32 R12, R12, 0x10000, RZ ;  /* 0x000100000c0c7824 */ /* 0x000fc400078e00ff */
[----:B------:R-:W-:Y:S01]  /*0530*/  FADD R8, R8, R13 ;  /* 0x0000000d08087221 */ /* 0x000fe20000000000 */
[----:B------:R-:W-:Y:S01]  /*0540*/  SHF.L.U32 R22, R11, 0x10, RZ ;  /* 0x000000100b167819 */ /* 0x000fe200000006ff */
[----:B------:R-:W-:Y:S01]  /*0550*/  FADD R13, R12, R25 ;  /* 0x000000190c0d7221 */ /* 0x000fe20000000000 */
[----:B------:R-:W-:Y:S01]  /*0560*/  SHF.L.U32 R25, R15, 0x10, RZ ;  /* 0x000000100f197819 */ /* 0x000fe200000006ff */
[----:B------:R-:W-:Y:S01]  /*0570*/  IMAD.U32 R12, R10, 0x10000, RZ ;  /* 0x000100000a0c7824 */ /* 0x000fe200078e00ff */
[----:B------:R-:W-:Y:S01]  /*0580*/  PRMT R11, R11, 0x7632, R11 ;  /* 0x000076320b0b7816 */ /* 0x000fe2000000000b */
[----:B------:R-:W-:Y:S01]  /*0590*/  IMAD.U32 R27, R14, 0x10000, RZ ;  /* 0x000100000e1b7824 */ /* 0x000fe200078e00ff */
[----:B------:R-:W-:Y:S01]  /*05a0*/  PRMT R10, R10, 0x7632, R10 ;  /* 0x000076320a0a7816 */ /* 0x000fe2000000000a */
[----:B------:R-:W-:Y:S01]  /*05b0*/  FADD R25, R22, R25 ;  /* 0x0000001916197221 */ /* 0x000fe20000000000 */
[----:B------:R-:W-:Y:S02]  /*05c0*/  PRMT R14, R14, 0x7632, R14 ;  /* 0x000076320e0e7816 */ /* 0x000fe4000000000e */
[----:B------:R-:W-:Y:S01]  /*05d0*/  SHF.L.U32 R22, R11, 0x10, RZ ;  /* 0x000000100b167819 */ /* 0x000fe200000006ff */
[----:B-----5:R-:W-:Y:S01]  /*05e0*/  IMAD.U32 R11, R4, 0x10000, RZ ;  /* 0x00010000040b7824 */ /* 0x020fe200078e00ff */
[----:B------:R-:W-:Y:S01]  /*05f0*/  PRMT R15, R15, 0x7632, R15 ;  /* 0x000076320f0f7816 */ /* 0x000fe2000000000f */
[----:B------:R-:W-:Y:S01]  /*0600*/  FADD R27, R12, R27 ;  /* 0x0000001b0c1b7221 */ /* 0x000fe20000000000 */
[----:B------:R-:W-:-:S02]  /*0610*/  IMAD.U32 R9, R9, 0x10000, RZ ;  /* 0x0001000009097824 */ /* 0x000fc400078e00ff */
[----:B------:R-:W-:Y:S02]  /*0620*/  IMAD.U32 R29, R10, 0x10000, RZ ;  /* 0x000100000a1d7824 */ /* 0x000fe400078e00ff */
[----:B------:R-:W-:Y:S01]  /*0630*/  IMAD.U32 R12, R14, 0x10000, RZ ;  /* 0x000100000e0c7824 */ /* 0x000fe200078e00ff */
[----:B------:R-:W-:Y:S01]  /*0640*/  SHF.L.U32 R10, R15, 0x10, RZ ;  /* 0x000000100f0a7819 */ /* 0x000fe200000006ff */
[--C-:B------:R-:W-:Y:S01]  /*0650*/  FFMA R23, R24, R23, R11.reuse ;  /* 0x0000001718177223 */ /* 0x100fe2000000000b */
[----:B------:R-:W-:Y:S01]  /*0660*/  PRMT R11, R4, 0x7632, R11 ;  /* 0x00007632040b7816 */ /* 0x000fe2000000000b */
[----:B------:R-:W-:Y:S01]  /*0670*/  FADD R9, R9, R26 ;  /* 0x0000001a09097221 */ /* 0x000fe20000000000 */
[----:B------:R-:W-:Y:S01]  /*0680*/  SHF.L.U32 R15, R5, 0x10, RZ ;  /* 0x00000010050f7819 */ /* 0x000fe200000006ff */
[----:B------:R-:W-:Y:S01]  /*0690*/  FADD R12, R29, R12 ;  /* 0x0000000c1d0c7221 */ /* 0x000fe20000000000 */
[----:B------:R-:W-:Y:S01]  /*06a0*/  PRMT R4, R5, 0x7632, R4 ;  /* 0x0000763205047816 */ /* 0x000fe20000000004 */
[C---:B------:R-:W-:Y:S01]  /*06b0*/  IMAD.U32 R29, R6.reuse, 0x10000, RZ ;  /* 0x00010000061d7824 */ /* 0x040fe200078e00ff */
[----:B------:R-:W-:-:S02]  /*06c0*/  PRMT R14, R6, 0x7632, R14 ;  /* 0x00007632060e7816 */ /* 0x000fc4000000000e */
[C---:B------:R-:W-:Y:S01]  /*06d0*/  PRMT R5, R7.reuse, 0x7632, R5 ;  /* 0x0000763207057816 */ /* 0x040fe20000000005 */
[----:B------:R-:W-:Y:S01]  /*06e0*/  FADD R10, R22, R10 ;  /* 0x0000000a160a7221 */ /* 0x000fe20000000000 */
[----:B------:R-:W-:Y:S01]  /*06f0*/  FFMA R0, R0, R9, R15 ;  /* 0x0000000900007223 */ /* 0x000fe2000000000f */
[----:B------:R-:W-:Y:S01]  /*0700*/  SHF.L.U32 R7, R7, 0x10, RZ ;  /* 0x0000001007077819 */ /* 0x000fe200000006ff */
[----:B------:R-:W-:Y:S01]  /*0710*/  FFMA R6, R20, R27, R29 ;  /* 0x0000001b14067223 */ /* 0x000fe2000000001d */
[----:B------:R-:W-:Y:S01]  /*0720*/  SHF.L.U32 R9, R4, 0x10, RZ ;  /* 0x0000001004097819 */ /* 0x000fe200000006ff */
[----:B------:R-:W-:Y:S01]  /*0730*/  IMAD.U32 R20, R11, 0x10000, RZ ;  /* 0x000100000b147824 */ /* 0x000fe200078e00ff */
[----:B------:R-:W-:Y:S01]  /*0740*/  SHF.L.U32 R22, R5, 0x10, RZ ;  /* 0x0000001005167819 */ /* 0x000fe200000006ff */
[----:B------:R-:W-:Y:S02]  /*0750*/  IMAD.U32 R14, R14, 0x10000, RZ ;  /* 0x000100000e0e7824 */ /* 0x000fe400078e00ff */
[----:B------:R-:W-:Y:S01]  /*0760*/  FFMA R7, R18, R25, R7 ;  /* 0x0000001912077223 */ /* 0x000fe20000000007 */
[----:B------:R-:W-:Y:S01]  /*0770*/  FFMA R4, R17, R8, R20 ;  /* 0x0000000811047223 */ /* 0x000fe20000000014 */
[----:B------:R-:W-:Y:S01]  /*0780*/  FFMA R5, R16, R13, R9 ;  /* 0x0000000d10057223 */ /* 0x000fe20000000009 */
[----:B------:R-:W-:Y:S01]  /*0790*/  FFMA R21, R21, R12, R14 ;  /* 0x0000000c15157223 */ /* 0x000fe2000000000e */
[----:B------:R-:W-:-:S02]  /*07a0*/  FFMA R10, R19, R10, R22 ;  /* 0x0000000a130a7223 */ /* 0x000fc40000000016 */
[----:B------:R-:W-:Y:S02]  /*07b0*/  F2FP.BF16.F32.PACK_AB R4, R4, R23 ;  /* 0x000000170404723e */ /* 0x000fe400000010ff */
[----:B------:R-:W-:Y:S02]  /*07c0*/  F2FP.BF16.F32.PACK_AB R5, R5, R0 ;  /* 0x000000000505723e */ /* 0x000fe400000010ff */
[----:B------:R-:W-:Y:S02]  /*07d0*/  F2FP.BF16.F32.PACK_AB R6, R21, R6 ;  /* 0x000000061506723e */ /* 0x000fe400000010ff */
[----:B------:R-:W-:Y:S01]  /*07e0*/  F2FP.BF16.F32.PACK_AB R7, R10, R7 ;  /* 0x000000070a07723e */ /* 0x000fe200000010ff */
[----:B------:R-:W-:Y:S06]  /*07f0*/  @P0 EXIT ;  /* 0x000000000000094d */ /* 0x000fec0003800000 */
[----:B------:R-:W-:Y:S01]  /*0800*/  STG.E.128 desc[UR4][R2.64], R4 ;  /* 0x0000000402007986 */ /* 0x000fe2000c101d04 */
[----:B------:R-:W-:Y:S05]  /*0810*/  EXIT ;  /* 0x000000000000794d */ /* 0x000fea0003800000 */
.L_x_0:
[----:B------:R-:W-:-:S00]  /*0820*/  BRA `(.L_x_0) ;  /* 0xfffffffc00fc7947 */ /* 0x000fc0000383ffff */
[----:B------:R-:W-:-:S00]  /*0830*/  NOP ;  /* 0x0000000000007918 */ /* 0x000fc00000000000 */
        /* <DEDUP_REMOVED lines=12> */
.L_x_1:


//--------------------- .nv.constant0.triton_     --------------------------
	.section	.nv.constant0.triton_,"a",@progbits
	.sectionflags	@""
	.align	4
.nv.constant0.triton_:
	.zero		572
